//
// Generated by NVIDIA NVVM Compiler
//
// Compiler Build ID: CL-36424714
// Cuda compilation tools, release 13.0, V13.0.88
// Based on NVVM 20.0.0
//

.version 9.0
.target sm_100
.address_size 64

	// .globl	_Z9gpu_interPjPS_S0_Piiii
.extern .shared .align 16 .b8 q[];

.visible .entry _Z9gpu_interPjPS_S0_Piiii(
	.param .u64 .ptr .align 1 _Z9gpu_interPjPS_S0_Piiii_param_0,
	.param .u64 .ptr .align 1 _Z9gpu_interPjPS_S0_Piiii_param_1,
	.param .u64 .ptr .align 1 _Z9gpu_interPjPS_S0_Piiii_param_2,
	.param .u64 .ptr .align 1 _Z9gpu_interPjPS_S0_Piiii_param_3,
	.param .u32 _Z9gpu_interPjPS_S0_Piiii_param_4,
	.param .u32 _Z9gpu_interPjPS_S0_Piiii_param_5,
	.param .u32 _Z9gpu_interPjPS_S0_Piiii_param_6
)
{
	.reg .pred 	%p<21>;
	.reg .b32 	%r<232>;
	.reg .b64 	%rd<93>;

	ld.param.u64 	%rd12, [_Z9gpu_interPjPS_S0_Piiii_param_0];
	ld.param.u64 	%rd10, [_Z9gpu_interPjPS_S0_Piiii_param_1];
	ld.param.u64 	%rd11, [_Z9gpu_interPjPS_S0_Piiii_param_2];
	ld.param.u64 	%rd13, [_Z9gpu_interPjPS_S0_Piiii_param_3];
	ld.param.u32 	%r35, [_Z9gpu_interPjPS_S0_Piiii_param_4];
	ld.param.u32 	%r36, [_Z9gpu_interPjPS_S0_Piiii_param_5];
	ld.param.u32 	%r37, [_Z9gpu_interPjPS_S0_Piiii_param_6];
	cvta.to.global.u64 	%rd1, %rd12;
	cvta.to.global.u64 	%rd2, %rd13;
	mov.u32 	%r1, %tid.x;
	setp.ne.s32 	%p1, %r1, 0;
	setp.lt.s32 	%p2, %r36, 1;
	or.pred  	%p3, %p1, %p2;
	@%p3 bra 	$L__BB0_13;
	and.b32  	%r2, %r36, 15;
	setp.lt.u32 	%p4, %r36, 16;
	mov.b32 	%r222, 0;
	@%p4 bra 	$L__BB0_4;
	and.b32  	%r222, %r36, 2147483632;
	mov.b32 	%r220, 0;
	mov.u32 	%r42, q;
$L__BB0_3:
	.pragma "nounroll";
	mul.wide.u32 	%rd14, %r220, 4;
	add.s64 	%rd15, %rd1, %rd14;
	ld.global.u32 	%r40, [%rd15];
	shl.b32 	%r41, %r220, 2;
	add.s32 	%r43, %r42, %r41;
	ld.global.u32 	%r44, [%rd15+4];
	ld.global.u32 	%r45, [%rd15+8];
	ld.global.u32 	%r46, [%rd15+12];
	st.shared.v4.u32 	[%r43], {%r40, %r44, %r45, %r46};
	ld.global.u32 	%r47, [%rd15+16];
	ld.global.u32 	%r48, [%rd15+20];
	ld.global.u32 	%r49, [%rd15+24];
	ld.global.u32 	%r50, [%rd15+28];
	st.shared.v4.u32 	[%r43+16], {%r47, %r48, %r49, %r50};
	ld.global.u32 	%r51, [%rd15+32];
	ld.global.u32 	%r52, [%rd15+36];
	ld.global.u32 	%r53, [%rd15+40];
	ld.global.u32 	%r54, [%rd15+44];
	st.shared.v4.u32 	[%r43+32], {%r51, %r52, %r53, %r54};
	ld.global.u32 	%r55, [%rd15+48];
	ld.global.u32 	%r56, [%rd15+52];
	ld.global.u32 	%r57, [%rd15+56];
	ld.global.u32 	%r58, [%rd15+60];
	st.shared.v4.u32 	[%r43+48], {%r55, %r56, %r57, %r58};
	add.s32 	%r220, %r220, 16;
	setp.ne.s32 	%p5, %r220, %r222;
	@%p5 bra 	$L__BB0_3;
$L__BB0_4:
	setp.eq.s32 	%p6, %r2, 0;
	@%p6 bra 	$L__BB0_13;
	and.b32  	%r7, %r36, 7;
	setp.lt.u32 	%p7, %r2, 8;
	@%p7 bra 	$L__BB0_7;
	mul.wide.u32 	%rd16, %r222, 4;
	add.s64 	%rd17, %rd1, %rd16;
	ld.global.u32 	%r59, [%rd17];
	shl.b32 	%r60, %r222, 2;
	mov.u32 	%r61, q;
	add.s32 	%r62, %r61, %r60;
	st.shared.u32 	[%r62], %r59;
	ld.global.u32 	%r63, [%rd17+4];
	st.shared.u32 	[%r62+4], %r63;
	ld.global.u32 	%r64, [%rd17+8];
	st.shared.u32 	[%r62+8], %r64;
	ld.global.u32 	%r65, [%rd17+12];
	st.shared.u32 	[%r62+12], %r65;
	ld.global.u32 	%r66, [%rd17+16];
	st.shared.u32 	[%r62+16], %r66;
	ld.global.u32 	%r67, [%rd17+20];
	st.shared.u32 	[%r62+20], %r67;
	ld.global.u32 	%r68, [%rd17+24];
	st.shared.u32 	[%r62+24], %r68;
	ld.global.u32 	%r69, [%rd17+28];
	st.shared.u32 	[%r62+28], %r69;
	add.s32 	%r222, %r222, 8;
$L__BB0_7:
	setp.eq.s32 	%p8, %r7, 0;
	@%p8 bra 	$L__BB0_13;
	and.b32  	%r10, %r36, 3;
	setp.lt.u32 	%p9, %r7, 4;
	@%p9 bra 	$L__BB0_10;
	mul.wide.u32 	%rd18, %r222, 4;
	add.s64 	%rd19, %rd1, %rd18;
	ld.global.u32 	%r70, [%rd19];
	shl.b32 	%r71, %r222, 2;
	mov.u32 	%r72, q;
	add.s32 	%r73, %r72, %r71;
	st.shared.u32 	[%r73], %r70;
	ld.global.u32 	%r74, [%rd19+4];
	st.shared.u32 	[%r73+4], %r74;
	ld.global.u32 	%r75, [%rd19+8];
	st.shared.u32 	[%r73+8], %r75;
	ld.global.u32 	%r76, [%rd19+12];
	st.shared.u32 	[%r73+12], %r76;
	add.s32 	%r222, %r222, 4;
$L__BB0_10:
	setp.eq.s32 	%p10, %r10, 0;
	@%p10 bra 	$L__BB0_13;
	mov.b32 	%r225, 0;
	mov.u32 	%r80, q;
$L__BB0_12:
	.pragma "nounroll";
	mul.wide.u32 	%rd20, %r222, 4;
	add.s64 	%rd21, %rd1, %rd20;
	ld.global.u32 	%r78, [%rd21];
	shl.b32 	%r79, %r222, 2;
	add.s32 	%r81, %r80, %r79;
	st.shared.u32 	[%r81], %r78;
	add.s32 	%r222, %r222, 1;
	add.s32 	%r225, %r225, 1;
	setp.ne.s32 	%p11, %r225, %r10;
	@%p11 bra 	$L__BB0_12;
$L__BB0_13:
	bar.sync 	0;
	mov.u32 	%r17, %ntid.x;
	mov.u32 	%r82, %ctaid.x;
	mad.lo.s32 	%r83, %r82, %r17, %r1;
	add.s32 	%r226, %r83, %r35;
	setp.ge.s32 	%p12, %r226, %r37;
	@%p12 bra 	$L__BB0_26;
	setp.gt.s32 	%p13, %r36, 0;
	mov.u32 	%r84, %nctaid.x;
	mul.lo.s32 	%r19, %r17, %r84;
	@%p13 bra 	$L__BB0_15;
	bra.uni 	$L__BB0_25;
$L__BB0_15:
	and.b32  	%r20, %r36, 3;
	and.b32  	%r21, %r36, 2147483644;
	and.b32  	%r22, %r36, 1;
	neg.s32 	%r23, %r21;
	cvta.to.global.u64 	%rd3, %rd10;
	cvta.to.global.u64 	%rd4, %rd11;
$L__BB0_16:
	setp.lt.u32 	%p15, %r36, 4;
	mul.wide.s32 	%rd24, %r226, 4;
	add.s64 	%rd5, %rd2, %rd24;
	mov.b32 	%r230, 0;
	st.global.u32 	[%rd5], %r230;
	mul.wide.s32 	%rd25, %r226, 8;
	add.s64 	%rd6, %rd3, %rd25;
	add.s64 	%rd7, %rd4, %rd25;
	@%p15 bra 	$L__BB0_19;
	mov.b64 	%rd92, 0;
	mov.u32 	%r227, q;
	mov.u32 	%r228, %r23;
$L__BB0_18:
	.pragma "nounroll";
	ld.shared.v4.u32 	{%r88, %r89, %r90, %r91}, [%r227];
	ld.global.u64 	%rd27, [%rd6];
	cvta.to.global.u64 	%rd28, %rd27;
	add.s64 	%rd29, %rd28, %rd92;
	ld.global.u32 	%r92, [%rd29];
	and.b32  	%r93, %r92, %r88;
	ld.global.u64 	%rd30, [%rd7];
	cvta.to.global.u64 	%rd31, %rd30;
	add.s64 	%rd32, %rd31, %rd92;
	st.global.u32 	[%rd32], %r93;
	ld.global.u64 	%rd33, [%rd7];
	cvta.to.global.u64 	%rd34, %rd33;
	add.s64 	%rd35, %rd34, %rd92;
	ld.global.u32 	%r94, [%rd35];
	shr.u32 	%r95, %r94, 1;
	and.b32  	%r96, %r95, 1431655765;
	sub.s32 	%r97, %r94, %r96;
	and.b32  	%r98, %r97, 858993459;
	shr.u32 	%r99, %r97, 2;
	and.b32  	%r100, %r99, 858993459;
	add.s32 	%r101, %r100, %r98;
	shr.u32 	%r102, %r101, 4;
	add.s32 	%r103, %r102, %r101;
	and.b32  	%r104, %r103, 252645135;
	mul.lo.s32 	%r105, %r104, 16843009;
	shr.u32 	%r106, %r105, 24;
	ld.global.u32 	%r107, [%rd5];
	add.s32 	%r108, %r106, %r107;
	st.global.u32 	[%rd5], %r108;
	ld.global.u64 	%rd36, [%rd6];
	cvta.to.global.u64 	%rd37, %rd36;
	add.s64 	%rd38, %rd37, %rd92;
	ld.global.u32 	%r109, [%rd38+4];
	and.b32  	%r110, %r109, %r89;
	ld.global.u64 	%rd39, [%rd7];
	cvta.to.global.u64 	%rd40, %rd39;
	add.s64 	%rd41, %rd40, %rd92;
	st.global.u32 	[%rd41+4], %r110;
	ld.global.u64 	%rd42, [%rd7];
	cvta.to.global.u64 	%rd43, %rd42;
	add.s64 	%rd44, %rd43, %rd92;
	ld.global.u32 	%r111, [%rd44+4];
	shr.u32 	%r112, %r111, 1;
	and.b32  	%r113, %r112, 1431655765;
	sub.s32 	%r114, %r111, %r113;
	and.b32  	%r115, %r114, 858993459;
	shr.u32 	%r116, %r114, 2;
	and.b32  	%r117, %r116, 858993459;
	add.s32 	%r118, %r117, %r115;
	shr.u32 	%r119, %r118, 4;
	add.s32 	%r120, %r119, %r118;
	and.b32  	%r121, %r120, 252645135;
	mul.lo.s32 	%r122, %r121, 16843009;
	shr.u32 	%r123, %r122, 24;
	ld.global.u32 	%r124, [%rd5];
	add.s32 	%r125, %r123, %r124;
	st.global.u32 	[%rd5], %r125;
	ld.global.u64 	%rd45, [%rd6];
	cvta.to.global.u64 	%rd46, %rd45;
	add.s64 	%rd47, %rd46, %rd92;
	ld.global.u32 	%r126, [%rd47+8];
	and.b32  	%r127, %r126, %r90;
	ld.global.u64 	%rd48, [%rd7];
	cvta.to.global.u64 	%rd49, %rd48;
	add.s64 	%rd50, %rd49, %rd92;
	st.global.u32 	[%rd50+8], %r127;
	ld.global.u64 	%rd51, [%rd7];
	cvta.to.global.u64 	%rd52, %rd51;
	add.s64 	%rd53, %rd52, %rd92;
	ld.global.u32 	%r128, [%rd53+8];
	shr.u32 	%r129, %r128, 1;
	and.b32  	%r130, %r129, 1431655765;
	sub.s32 	%r131, %r128, %r130;
	and.b32  	%r132, %r131, 858993459;
	shr.u32 	%r133, %r131, 2;
	and.b32  	%r134, %r133, 858993459;
	add.s32 	%r135, %r134, %r132;
	shr.u32 	%r136, %r135, 4;
	add.s32 	%r137, %r136, %r135;
	and.b32  	%r138, %r137, 252645135;
	mul.lo.s32 	%r139, %r138, 16843009;
	shr.u32 	%r140, %r139, 24;
	ld.global.u32 	%r141, [%rd5];
	add.s32 	%r142, %r140, %r141;
	st.global.u32 	[%rd5], %r142;
	ld.global.u64 	%rd54, [%rd6];
	cvta.to.global.u64 	%rd55, %rd54;
	add.s64 	%rd56, %rd55, %rd92;
	ld.global.u32 	%r143, [%rd56+12];
	and.b32  	%r144, %r143, %r91;
	ld.global.u64 	%rd57, [%rd7];
	cvta.to.global.u64 	%rd58, %rd57;
	add.s64 	%rd59, %rd58, %rd92;
	st.global.u32 	[%rd59+12], %r144;
	ld.global.u64 	%rd60, [%rd7];
	cvta.to.global.u64 	%rd61, %rd60;
	add.s64 	%rd62, %rd61, %rd92;
	ld.global.u32 	%r145, [%rd62+12];
	shr.u32 	%r146, %r145, 1;
	and.b32  	%r147, %r146, 1431655765;
	sub.s32 	%r148, %r145, %r147;
	and.b32  	%r149, %r148, 858993459;
	shr.u32 	%r150, %r148, 2;
	and.b32  	%r151, %r150, 858993459;
	add.s32 	%r152, %r151, %r149;
	shr.u32 	%r153, %r152, 4;
	add.s32 	%r154, %r153, %r152;
	and.b32  	%r155, %r154, 252645135;
	mul.lo.s32 	%r156, %r155, 16843009;
	shr.u32 	%r157, %r156, 24;
	ld.global.u32 	%r158, [%rd5];
	add.s32 	%r159, %r157, %r158;
	st.global.u32 	[%rd5], %r159;
	add.s32 	%r228, %r228, 4;
	add.s64 	%rd92, %rd92, 16;
	add.s32 	%r227, %r227, 16;
	setp.ne.s32 	%p16, %r228, 0;
	mov.u32 	%r230, %r21;
	@%p16 bra 	$L__BB0_18;
$L__BB0_19:
	setp.eq.s32 	%p17, %r20, 0;
	@%p17 bra 	$L__BB0_24;
	setp.eq.s32 	%p18, %r20, 1;
	@%p18 bra 	$L__BB0_22;
	shl.b32 	%r160, %r230, 2;
	mov.u32 	%r161, q;
	add.s32 	%r162, %r161, %r160;
	ld.shared.u32 	%r163, [%r162];
	ld.global.u64 	%rd63, [%rd6];
	cvta.to.global.u64 	%rd64, %rd63;
	mul.wide.u32 	%rd65, %r230, 4;
	add.s64 	%rd66, %rd64, %rd65;
	ld.global.u32 	%r164, [%rd66];
	and.b32  	%r165, %r164, %r163;
	ld.global.u64 	%rd67, [%rd7];
	cvta.to.global.u64 	%rd68, %rd67;
	add.s64 	%rd69, %rd68, %rd65;
	st.global.u32 	[%rd69], %r165;
	ld.global.u64 	%rd70, [%rd7];
	cvta.to.global.u64 	%rd71, %rd70;
	add.s64 	%rd72, %rd71, %rd65;
	ld.global.u32 	%r166, [%rd72];
	shr.u32 	%r167, %r166, 1;
	and.b32  	%r168, %r167, 1431655765;
	sub.s32 	%r169, %r166, %r168;
	and.b32  	%r170, %r169, 858993459;
	shr.u32 	%r171, %r169, 2;
	and.b32  	%r172, %r171, 858993459;
	add.s32 	%r173, %r172, %r170;
	shr.u32 	%r174, %r173, 4;
	add.s32 	%r175, %r174, %r173;
	and.b32  	%r176, %r175, 252645135;
	mul.lo.s32 	%r177, %r176, 16843009;
	shr.u32 	%r178, %r177, 24;
	ld.global.u32 	%r179, [%rd5];
	add.s32 	%r180, %r178, %r179;
	st.global.u32 	[%rd5], %r180;
	ld.shared.u32 	%r181, [%r162+4];
	ld.global.u64 	%rd73, [%rd6];
	cvta.to.global.u64 	%rd74, %rd73;
	add.s64 	%rd75, %rd74, %rd65;
	ld.global.u32 	%r182, [%rd75+4];
	and.b32  	%r183, %r182, %r181;
	ld.global.u64 	%rd76, [%rd7];
	cvta.to.global.u64 	%rd77, %rd76;
	add.s64 	%rd78, %rd77, %rd65;
	st.global.u32 	[%rd78+4], %r183;
	ld.global.u64 	%rd79, [%rd7];
	cvta.to.global.u64 	%rd80, %rd79;
	add.s64 	%rd81, %rd80, %rd65;
	ld.global.u32 	%r184, [%rd81+4];
	shr.u32 	%r185, %r184, 1;
	and.b32  	%r186, %r185, 1431655765;
	sub.s32 	%r187, %r184, %r186;
	and.b32  	%r188, %r187, 858993459;
	shr.u32 	%r189, %r187, 2;
	and.b32  	%r190, %r189, 858993459;
	add.s32 	%r191, %r190, %r188;
	shr.u32 	%r192, %r191, 4;
	add.s32 	%r193, %r192, %r191;
	and.b32  	%r194, %r193, 252645135;
	mul.lo.s32 	%r195, %r194, 16843009;
	shr.u32 	%r196, %r195, 24;
	ld.global.u32 	%r197, [%rd5];
	add.s32 	%r198, %r196, %r197;
	st.global.u32 	[%rd5], %r198;
	add.s32 	%r230, %r230, 2;
$L__BB0_22:
	setp.eq.s32 	%p19, %r22, 0;
	@%p19 bra 	$L__BB0_24;
	shl.b32 	%r199, %r230, 2;
	mov.u32 	%r200, q;
	add.s32 	%r201, %r200, %r199;
	ld.shared.u32 	%r202, [%r201];
	ld.global.u64 	%rd82, [%rd6];
	cvta.to.global.u64 	%rd83, %rd82;
	mul.wide.u32 	%rd84, %r230, 4;
	add.s64 	%rd85, %rd83, %rd84;
	ld.global.u32 	%r203, [%rd85];
	and.b32  	%r204, %r203, %r202;
	ld.global.u64 	%rd86, [%rd7];
	cvta.to.global.u64 	%rd87, %rd86;
	add.s64 	%rd88, %rd87, %rd84;
	st.global.u32 	[%rd88], %r204;
	ld.global.u64 	%rd89, [%rd7];
	cvta.to.global.u64 	%rd90, %rd89;
	add.s64 	%rd91, %rd90, %rd84;
	ld.global.u32 	%r205, [%rd91];
	shr.u32 	%r206, %r205, 1;
	and.b32  	%r207, %r206, 1431655765;
	sub.s32 	%r208, %r205, %r207;
	and.b32  	%r209, %r208, 858993459;
	shr.u32 	%r210, %r208, 2;
	and.b32  	%r211, %r210, 858993459;
	add.s32 	%r212, %r211, %r209;
	shr.u32 	%r213, %r212, 4;
	add.s32 	%r214, %r213, %r212;
	and.b32  	%r215, %r214, 252645135;
	mul.lo.s32 	%r216, %r215, 16843009;
	shr.u32 	%r217, %r216, 24;
	ld.global.u32 	%r218, [%rd5];
	add.s32 	%r219, %r217, %r218;
	st.global.u32 	[%rd5], %r219;
$L__BB0_24:
	add.s32 	%r226, %r226, %r19;
	setp.lt.s32 	%p20, %r226, %r37;
	@%p20 bra 	$L__BB0_16;
	bra.uni 	$L__BB0_26;
$L__BB0_25:
	mul.wide.s32 	%rd22, %r226, 4;
	add.s64 	%rd23, %rd2, %rd22;
	mov.b32 	%r85, 0;
	st.global.u32 	[%rd23], %r85;
	add.s32 	%r226, %r226, %r19;
	setp.lt.s32 	%p14, %r226, %r37;
	@%p14 bra 	$L__BB0_25;
$L__BB0_26:
	ret;

}


// ===== COMPILED SASS (sm_100) =====

	.target	sm_100

	.elftype	@"ET_EXEC"


//--------------------- .note.nv.tkinfo           --------------------------
	.section	.note.nv.tkinfo,"",@"SHT_NOTE"
	.sectionflags	@"SHF_NOTE_NV_TKINFO"
	.tkinfo
        /*0018*/ 	.word	0x00000002
        /*0030*/ 	.string	""
        /*0030*/ 	.string	"ptxas"
        /*0030*/ 	.string	"Cuda compilation tools, release 13.0, V13.0.88"
        /*0030*/ 	.string	"Build cuda_13.0.r13.0/compiler.36424714_0"
        /*0030*/ 	.string	"-arch sm_100 -m 64 "



//--------------------- .note.nv.cuinfo           --------------------------
	.section	.note.nv.cuinfo,"",@"SHT_NOTE"
	.sectionflags	@"SHF_NOTE_NV_CUINFO"
        /*0018*/ 	.short	0x0002
        /*001a*/ 	.short	0x0064
        /*001c*/ 	.short	0x0082
	.zero		2


//--------------------- .nv.info                  --------------------------
	.section	.nv.info,"",@"SHT_CUDA_INFO"
	.align	4


	//----- nvinfo : EIATTR_REGCOUNT
	.align		4
        /*0000*/ 	.byte	0x04, 0x2f
        /*0002*/ 	.short	(.L_1 - .L_0)
	.align		4
.L_0:
        /*0004*/ 	.word	index@(_Z9gpu_interPjPS_S0_Piiii)
        /*0008*/ 	.word	0x0000001e


	//----- nvinfo : EIATTR_FRAME_SIZE
	.align		4
.L_1:
        /*000c*/ 	.byte	0x04, 0x11
        /*000e*/ 	.short	(.L_3 - .L_2)
	.align		4
.L_2:
        /*0010*/ 	.word	index@(_Z9gpu_interPjPS_S0_Piiii)
        /*0014*/ 	.word	0x00000000


	//----- nvinfo : EIATTR_MIN_STACK_SIZE
	.align		4
.L_3:
        /*0018*/ 	.byte	0x04, 0x12
        /*001a*/ 	.short	(.L_5 - .L_4)
	.align		4
.L_4:
        /*001c*/ 	.word	index@(_Z9gpu_interPjPS_S0_Piiii)
        /*0020*/ 	.word	0x00000000
.L_5:


//--------------------- .nv.compat                --------------------------
	.section	.nv.compat,"",@"SHT_CUDA_COMPAT_INFO"
	.align	4
        /*0000*/ 	.byte	0x02, 0x09, 0x00, 0x00, 0x02, 0x02, 0x01, 0x00, 0x02, 0x05, 0x05, 0x00, 0x03, 0x07, 0x01, 0x01
        /*0010*/ 	.byte	0x02, 0x03, 0x00, 0x00, 0x02, 0x06, 0x01, 0x00, 0x04, 0x0b, 0x08, 0x00, 0x09, 0x00, 0x00, 0x00
        /*0020*/ 	.byte	0x00, 0x00, 0x00, 0x00


//--------------------- .nv.info._Z9gpu_interPjPS_S0_Piiii --------------------------
	.section	.nv.info._Z9gpu_interPjPS_S0_Piiii,"",@"SHT_CUDA_INFO"
	.sectionflags	@""
	.align	4


	//----- nvinfo : EIATTR_CUDA_API_VERSION
	.align		4
        /*0000*/ 	.byte	0x04, 0x37
        /*0002*/ 	.short	(.L_7 - .L_6)
.L_6:
        /*0004*/ 	.word	0x00000082


	//----- nvinfo : EIATTR_KPARAM_INFO
	.align		4
.L_7:
        /*0008*/ 	.byte	0x04, 0x17
        /*000a*/ 	.short	(.L_9 - .L_8)
.L_8:
        /*000c*/ 	.word	0x00000000
        /*0010*/ 	.short	0x0006
        /*0012*/ 	.short	0x0028
        /*0014*/ 	.byte	0x00, 0xf0, 0x11, 0x00


	//----- nvinfo : EIATTR_KPARAM_INFO
	.align		4
.L_9:
        /*0018*/ 	.byte	0x04, 0x17
        /*001a*/ 	.short	(.L_11 - .L_10)
.L_10:
        /*001c*/ 	.word	0x00000000
        /*0020*/ 	.short	0x0005
        /*0022*/ 	.short	0x0024
        /*0024*/ 	.byte	0x00, 0xf0, 0x11, 0x00


	//----- nvinfo : EIATTR_KPARAM_INFO
	.align		4
.L_11:
        /*0028*/ 	.byte	0x04, 0x17
        /*002a*/ 	.short	(.L_13 - .L_12)
.L_12:
        /*002c*/ 	.word	0x00000000
        /*0030*/ 	.short	0x0004
        /*0032*/ 	.short	0x0020
        /*0034*/ 	.byte	0x00, 0xf0, 0x11, 0x00


	//----- nvinfo : EIATTR_KPARAM_INFO
	.align		4
.L_13:
        /*0038*/ 	.byte	0x04, 0x17
        /*003a*/ 	.short	(.L_15 - .L_14)
.L_14:
        /*003c*/ 	.word	0x00000000
        /*0040*/ 	.short	0x0003
        /*0042*/ 	.short	0x0018
        /*0044*/ 	.byte	0x00, 0xf5, 0x21, 0x00


	//----- nvinfo : EIATTR_KPARAM_INFO
	.align		4
.L_15:
        /*0048*/ 	.byte	0x04, 0x17
        /*004a*/ 	.short	(.L_17 - .L_16)
.L_16:
        /*004c*/ 	.word	0x00000000
        /*0050*/ 	.short	0x0002
        /*0052*/ 	.short	0x0010
        /*0054*/ 	.byte	0x00, 0xf5, 0x21, 0x00


	//----- nvinfo : EIATTR_KPARAM_INFO
	.align		4
.L_17:
        /*0058*/ 	.byte	0x04, 0x17
        /*005a*/ 	.short	(.L_19 - .L_18)
.L_18:
        /*005c*/ 	.word	0x00000000
        /*0060*/ 	.short	0x0001
        /*0062*/ 	.short	0x0008
        /*0064*/ 	.byte	0x00, 0xf5, 0x21, 0x00


	//----- nvinfo : EIATTR_KPARAM_INFO
	.align		4
.L_19:
        /*0068*/ 	.byte	0x04, 0x17
        /*006a*/ 	.short	(.L_21 - .L_20)
.L_20:
        /*006c*/ 	.word	0x00000000
        /*0070*/ 	.short	0x0000
        /*0072*/ 	.short	0x0000
        /*0074*/ 	.byte	0x00, 0xf5, 0x21, 0x00


	//----- nvinfo : EIATTR_SPARSE_MMA_MASK
	.align		4
.L_21:
        /*0078*/ 	.byte	0x03, 0x50
        /*007a*/ 	.short	0x0000


	//----- nvinfo : EIATTR_MAXREG_COUNT
	.align		4
        /*007c*/ 	.byte	0x03, 0x1b
        /*007e*/ 	.short	0x00ff


	//----- nvinfo : EIATTR_NUM_BARRIERS
	.align		4
        /*0080*/ 	.byte	0x02, 0x4c
        /*0082*/ 	.byte	0x01
	.zero		1


	//----- nvinfo : EIATTR_MERCURY_ISA_VERSION
	.align		4
        /*0084*/ 	.byte	0x03, 0x5f
        /*0086*/ 	.short	0x0101


	//----- nvinfo : EIATTR_VRC_CTA_INIT_COUNT
	.align		4
        /*0088*/ 	.byte	0x02, 0x4a
	.zero		1
	.zero		1


	//----- nvinfo : EIATTR_EXIT_INSTR_OFFSETS
	.align		4
        /*008c*/ 	.byte	0x04, 0x1c
        /*008e*/ 	.short	(.L_23 - .L_22)


	//   ....[0]....
.L_22:
        /*0090*/ 	.word	0x00000730


	//   ....[1]....
        /*0094*/ 	.word	0x000007e0


	//   ....[2]....
        /*0098*/ 	.word	0x000015e0


	//----- nvinfo : EIATTR_CRS_STACK_SIZE
	.align		4
.L_23:
        /*009c*/ 	.byte	0x04, 0x1e
        /*009e*/ 	.short	(.L_25 - .L_24)
.L_24:
        /*00a0*/ 	.word	0x00000000


	//----- nvinfo : EIATTR_CBANK_PARAM_SIZE
	.align		4
.L_25:
        /*00a4*/ 	.byte	0x03, 0x19
        /*00a6*/ 	.short	0x002c


	//----- nvinfo : EIATTR_PARAM_CBANK
	.align		4
        /*00a8*/ 	.byte	0x04, 0x0a
        /*00aa*/ 	.short	(.L_27 - .L_26)
	.align		4
.L_26:
        /*00ac*/ 	.word	index@(.nv.constant0._Z9gpu_interPjPS_S0_Piiii)
        /*00b0*/ 	.short	0x0380
        /*00b2*/ 	.short	0x002c


	//----- nvinfo : EIATTR_SW_WAR
	.align		4
.L_27:
        /*00b4*/ 	.byte	0x04, 0x36
        /*00b6*/ 	.short	(.L_29 - .L_28)
.L_28:
        /*00b8*/ 	.word	0x00000008
.L_29:


//--------------------- .nv.callgraph             --------------------------
	.section	.nv.callgraph,"",@"SHT_CUDA_CALLGRAPH"
	.align	4
	.sectionentsize	8
	.align		4
        /*0000*/ 	.word	0x00000000
	.align		4
        /*0004*/ 	.word	0xffffffff
	.align		4
        /*0008*/ 	.word	0x00000000
	.align		4
        /*000c*/ 	.word	0xfffffffe
	.align		4
        /*0010*/ 	.word	0x00000000
	.align		4
        /*0014*/ 	.word	0xfffffffd
	.align		4
        /*0018*/ 	.word	0x00000000
	.align		4
        /*001c*/ 	.word	0xfffffffc


//--------------------- .text._Z9gpu_interPjPS_S0_Piiii --------------------------
	.section	.text._Z9gpu_interPjPS_S0_Piiii,"ax",@progbits
	.align	128
        .global         _Z9gpu_interPjPS_S0_Piiii
        .type           _Z9gpu_interPjPS_S0_Piiii,@function
        .size           _Z9gpu_interPjPS_S0_Piiii,(.L_x_15 - _Z9gpu_interPjPS_S0_Piiii)
        .other          _Z9gpu_interPjPS_S0_Piiii,@"STO_CUDA_ENTRY STV_DEFAULT"
_Z9gpu_interPjPS_S0_Piiii:
.text._Z9gpu_interPjPS_S0_Piiii:
[----:B------:R-:W-:Y:S01]  /*0000*/  LDC R1, c[0x0][0x37c] ;  /* 0x0000df00ff017b82 */ /* 0x000fe20000000800 */
[----:B------:R-:W0:Y:S07]  /*0010*/  S2R R0, SR_TID.X ;  /* 0x0000000000007919 */ /* 0x000e2e0000002100 */
[----:B------:R-:W1:Y:S01]  /*0020*/  LDC R3, c[0x0][0x3a4] ;  /* 0x0000e900ff037b82 */ /* 0x000e620000000800 */
[----:B------:R-:W2:Y:S01]  /*0030*/  LDCU.64 UR8, c[0x0][0x358] ;  /* 0x00006b00ff0877ac */ /* 0x000ea20008000a00 */
[----:B------:R-:W-:Y:S01]  /*0040*/  BSSY.RECONVERGENT B0, `(.L_x_0) ;  /* 0x0000066000007945 */ /* 0x000fe20003800200 */
[----:B-1----:R-:W-:-:S04]  /*0050*/  ISETP.GE.AND P0, PT, R3, 0x1, PT ;  /* 0x000000010300780c */ /* 0x002fc80003f06270 */
[----:B0-----:R-:W-:-:S13]  /*0060*/  ISETP.NE.OR P0, PT, R0, RZ, !P0 ;  /* 0x000000ff0000720c */ /* 0x001fda0004705670 */
[----:B--2---:R-:W-:Y:S05]  /*0070*/  @P0 BRA `(.L_x_1) ;  /* 0x0000000400880947 */ /* 0x004fea0003800000 */
[C---:B------:R-:W-:Y:S01]  /*0080*/  ISETP.GE.U32.AND P0, PT, R3.reuse, 0x10, PT ;  /* 0x000000100300780c */ /* 0x040fe20003f06070 */
[----:B------:R-:W-:Y:S01]  /*0090*/  IMAD.MOV.U32 R2, RZ, RZ, RZ ;  /* 0x000000ffff027224 */ /* 0x000fe200078e00ff */
[----:B------:R-:W-:-:S04]  /*00a0*/  LOP3.LUT R24, R3, 0xf, RZ, 0xc0, !PT ;  /* 0x0000000f03187812 */ /* 0x000fc800078ec0ff */
[----:B------:R-:W-:-:S07]  /*00b0*/  ISETP.NE.AND P1, PT, R24, RZ, PT ;  /* 0x000000ff1800720c */ /* 0x000fce0003f25270 */
[----:B------:R-:W-:Y:S06]  /*00c0*/  @!P0 BRA `(.L_x_2) ;  /* 0x00000000007c8947 */ /* 0x000fec0003800000 */
[----:B------:R-:W0:Y:S01]  /*00d0*/  S2UR UR5, SR_CgaCtaId ;  /* 0x00000000000579c3 */ /* 0x000e220000008800 */
[----:B------:R-:W-:Y:S01]  /*00e0*/  LOP3.LUT R2, R3, 0x7ffffff0, RZ, 0xc0, !PT ;  /* 0x7ffffff003027812 */ /* 0x000fe200078ec0ff */
[----:B------:R-:W-:Y:S01]  /*00f0*/  IMAD.MOV.U32 R23, RZ, RZ, RZ ;  /* 0x000000ffff177224 */ /* 0x000fe200078e00ff */
[----:B------:R-:W-:Y:S02]  /*0100*/  UMOV UR4, 0x400 ;  /* 0x0000040000047882 */ /* 0x000fe40000000000 */
[----:B0-----:R-:W-:-:S12]  /*0110*/  ULEA UR4, UR5, UR4, 0x18 ;  /* 0x0000000405047291 */ /* 0x001fd8000f8ec0ff */
.L_x_3:
[----:B0-----:R-:W0:Y:S02]  /*0120*/  LDC.64 R20, c[0x0][0x380] ;  /* 0x0000e000ff147b82 */ /* 0x001e240000000a00 */
[----:B0-----:R-:W-:-:S05]  /*0130*/  IMAD.WIDE.U32 R20, R23, 0x4, R20 ;  /* 0x0000000417147825 */ /* 0x001fca00078e0014 */
[----:B------:R-:W2:Y:S04]  /*0140*/  LDG.E R4, desc[UR8][R20.64] ;  /* 0x0000000814047981 */ /* 0x000ea8000c1e1900 */
[----:B------:R-:W2:Y:S04]  /*0150*/  LDG.E R5, desc[UR8][R20.64+0x4] ;  /* 0x0000040814057981 */ /* 0x000ea8000c1e1900 */
[----:B------:R-:W2:Y:S04]  /*0160*/  LDG.E R6, desc[UR8][R20.64+0x8] ;  /* 0x0000080814067981 */ /* 0x000ea8000c1e1900 */
[----:B------:R-:W2:Y:S04]  /*0170*/  LDG.E R7, desc[UR8][R20.64+0xc] ;  /* 0x00000c0814077981 */ /* 0x000ea8000c1e1900 */
[----:B------:R-:W3:Y:S04]  /*0180*/  LDG.E R8, desc[UR8][R20.64+0x10] ;  /* 0x0000100814087981 */ /* 0x000ee8000c1e1900 */
[----:B------:R-:W3:Y:S04]  /*0190*/  LDG.E R9, desc[UR8][R20.64+0x14] ;  /* 0x0000140814097981 */ /* 0x000ee8000c1e1900 */
[----:B------:R-:W3:Y:S04]  /*01a0*/  LDG.E R10, desc[UR8][R20.64+0x18] ;  /* 0x00001808140a7981 */ /* 0x000ee8000c1e1900 */
[----:B------:R-:W3:Y:S04]  /*01b0*/  LDG.E R11, desc[UR8][R20.64+0x1c] ;  /* 0x00001c08140b7981 */ /* 0x000ee8000c1e1900 */
[----:B------:R-:W4:Y:S04]  /*01c0*/  LDG.E R12, desc[UR8][R20.64+0x20] ;  /* 0x00002008140c7981 */ /* 0x000f28000c1e1900 */
[----:B------:R-:W4:Y:S04]  /*01d0*/  LDG.E R13, desc[UR8][R20.64+0x24] ;  /* 0x00002408140d7981 */ /* 0x000f28000c1e1900 */
[----:B------:R-:W4:Y:S04]  /*01e0*/  LDG.E R14, desc[UR8][R20.64+0x28] ;  /* 0x00002808140e7981 */ /* 0x000f28000c1e1900 */
[----:B------:R-:W4:Y:S04]  /*01f0*/  LDG.E R15, desc[UR8][R20.64+0x2c] ;  /* 0x00002c08140f7981 */ /* 0x000f28000c1e1900 */
[----:B------:R-:W5:Y:S04]  /*0200*/  LDG.E R16, desc[UR8][R20.64+0x30] ;  /* 0x0000300814107981 */ /* 0x000f68000c1e1900 */
[----:B------:R-:W5:Y:S04]  /*0210*/  LDG.E R17, desc[UR8][R20.64+0x34] ;  /* 0x0000340814117981 */ /* 0x000f68000c1e1900 */
[----:B------:R-:W5:Y:S04]  /*0220*/  LDG.E R18, desc[UR8][R20.64+0x38] ;  /* 0x0000380814127981 */ /* 0x000f68000c1e1900 */
[----:B------:R-:W5:Y:S01]  /*0230*/  LDG.E R19, desc[UR8][R20.64+0x3c] ;  /* 0x00003c0814137981 */ /* 0x000f62000c1e1900 */
[C---:B------:R-:W-:Y:S01]  /*0240*/  LEA R22, R23.reuse, UR4, 0x2 ;  /* 0x0000000417167c11 */ /* 0x040fe2000f8e10ff */
[----:B------:R-:W-:-:S05]  /*0250*/  VIADD R23, R23, 0x10 ;  /* 0x0000001017177836 */ /* 0x000fca0000000000 */
[----:B------:R-:W-:Y:S01]  /*0260*/  ISETP.NE.AND P0, PT, R23, R2, PT ;  /* 0x000000021700720c */ /* 0x000fe20003f05270 */
[----:B--2---:R0:W-:Y:S04]  /*0270*/  STS.128 [R22], R4 ;  /* 0x0000000416007388 */ /* 0x0041e80000000c00 */
[----:B---3--:R0:W-:Y:S04]  /*0280*/  STS.128 [R22+0x10], R8 ;  /* 0x0000100816007388 */ /* 0x0081e80000000c00 */
[----:B----4-:R0:W-:Y:S04]  /*0290*/  STS.128 [R22+0x20], R12 ;  /* 0x0000200c16007388 */ /* 0x0101e80000000c00 */
[----:B-----5:R0:W-:Y:S01]  /*02a0*/  STS.128 [R22+0x30], R16 ;  /* 0x0000301016007388 */ /* 0x0201e20000000c00 */
[----:B------:R-:W-:Y:S05]  /*02b0*/  @P0 BRA `(.L_x_3) ;  /* 0xfffffffc00980947 */ /* 0x000fea000383ffff */
.L_x_2:
[----:B------:R-:W-:Y:S05]  /*02c0*/  @!P1 BRA `(.L_x_1) ;  /* 0x0000000000f49947 */ /* 0x000fea0003800000 */
[----:B------:R-:W-:Y:S02]  /*02d0*/  ISETP.GE.U32.AND P0, PT, R24, 0x8, PT ;  /* 0x000000081800780c */ /* 0x000fe40003f06070 */
[----:B0-----:R-:W-:-:S04]  /*02e0*/  LOP3.LUT R9, R3, 0x7, RZ, 0xc0, !PT ;  /* 0x0000000703097812 */ /* 0x001fc800078ec0ff */
[----:B------:R-:W-:-:S07]  /*02f0*/  ISETP.NE.AND P1, PT, R9, RZ, PT ;  /* 0x000000ff0900720c */ /* 0x000fce0003f25270 */
[----:B------:R-:W-:Y:S06]  /*0300*/  @!P0 BRA `(.L_x_4) ;  /* 0x00000000005c8947 */ /* 0x000fec0003800000 */
[----:B------:R-:W0:Y:S02]  /*0310*/  LDC.64 R4, c[0x0][0x380] ;  /* 0x0000e000ff047b82 */ /* 0x000e240000000a00 */
[----:B0-----:R-:W-:-:S05]  /*0320*/  IMAD.WIDE.U32 R4, R2, 0x4, R4 ;  /* 0x0000000402047825 */ /* 0x001fca00078e0004 */
[----:B------:R-:W2:Y:S04]  /*0330*/  LDG.E R6, desc[UR8][R4.64] ;  /* 0x0000000804067981 */ /* 0x000ea8000c1e1900 */
[----:B------:R-:W3:Y:S04]  /*0340*/  LDG.E R8, desc[UR8][R4.64+0x4] ;  /* 0x0000040804087981 */ /* 0x000ee8000c1e1900 */
[----:B------:R-:W4:Y:S04]  /*0350*/  LDG.E R10, desc[UR8][R4.64+0x8] ;  /* 0x00000808040a7981 */ /* 0x000f28000c1e1900 */
[----:B------:R-:W5:Y:S04]  /*0360*/  LDG.E R12, desc[UR8][R4.64+0xc] ;  /* 0x00000c08040c7981 */ /* 0x000f68000c1e1900 */
[----:B------:R-:W5:Y:S04]  /*0370*/  LDG.E R14, desc[UR8][R4.64+0x10] ;  /* 0x00001008040e7981 */ /* 0x000f68000c1e1900 */
[----:B------:R-:W5:Y:S04]  /*0380*/  LDG.E R16, desc[UR8][R4.64+0x14] ;  /* 0x0000140804107981 */ /* 0x000f68000c1e1900 */
[----:B------:R-:W5:Y:S04]  /*0390*/  LDG.E R18, desc[UR8][R4.64+0x18] ;  /* 0x0000180804127981 */ /* 0x000f68000c1e1900 */
[----:B------:R-:W5:Y:S01]  /*03a0*/  LDG.E R20, desc[UR8][R4.64+0x1c] ;  /* 0x00001c0804147981 */ /* 0x000f62000c1e1900 */
[----:B------:R-:W-:Y:S01]  /*03b0*/  MOV R7, 0x400 ;  /* 0x0000040000077802 */ /* 0x000fe20000000f00 */
[----:B------:R-:W0:Y:S03]  /*03c0*/  S2R R22, SR_CgaCtaId ;  /* 0x0000000000167919 */ /* 0x000e260000008800 */
[----:B0-----:R-:W-:-:S05]  /*03d0*/  LEA R7, R22, R7, 0x18 ;  /* 0x0000000716077211 */ /* 0x001fca00078ec0ff */
[C---:B------:R-:W-:Y:S02]  /*03e0*/  IMAD R7, R2.reuse, 0x4, R7 ;  /* 0x0000000402077824 */ /* 0x040fe400078e0207 */
[----:B------:R-:W-:-:S03]  /*03f0*/  VIADD R2, R2, 0x8 ;  /* 0x0000000802027836 */ /* 0x000fc60000000000 */
[----:B--2---:R0:W-:Y:S04]  /*0400*/  STS [R7], R6 ;  /* 0x0000000607007388 */ /* 0x0041e80000000800 */
[----:B---3--:R0:W-:Y:S04]  /*0410*/  STS [R7+0x4], R8 ;  /* 0x0000040807007388 */ /* 0x0081e80000000800 */
[----:B----4-:R0:W-:Y:S04]  /*0420*/  STS [R7+0x8], R10 ;  /* 0x0000080a07007388 */ /* 0x0101e80000000800 */
[----:B-----5:R0:W-:Y:S04]  /*0430*/  STS [R7+0xc], R12 ;  /* 0x00000c0c07007388 */ /* 0x0201e80000000800 */
[----:B------:R0:W-:Y:S04]  /*0440*/  STS [R7+0x10], R14 ;  /* 0x0000100e07007388 */ /* 0x0001e80000000800 */
[----:B------:R0:W-:Y:S04]  /*0450*/  STS [R7+0x14], R16 ;  /* 0x0000141007007388 */ /* 0x0001e80000000800 */
[----:B------:R0:W-:Y:S04]  /*0460*/  STS [R7+0x18], R18 ;  /* 0x0000181207007388 */ /* 0x0001e80000000800 */
[----:B------:R0:W-:Y:S02]  /*0470*/  STS [R7+0x1c], R20 ;  /* 0x00001c1407007388 */ /* 0x0001e40000000800 */
.L_x_4:
[----:B------:R-:W-:Y:S05]  /*0480*/  @!P1 BRA `(.L_x_1) ;  /* 0x0000000000849947 */ /* 0x000fea0003800000 */
[----:B------:R-:W-:Y:S02]  /*0490*/  ISETP.GE.U32.AND P0, PT, R9, 0x4, PT ;  /* 0x000000040900780c */ /* 0x000fe40003f06070 */
[----:B------:R-:W-:-:S04]  /*04a0*/  LOP3.LUT R13, R3, 0x3, RZ, 0xc0, !PT ;  /* 0x00000003030d7812 */ /* 0x000fc800078ec0ff */
[----:B------:R-:W-:-:S07]  /*04b0*/  ISETP.NE.AND P1, PT, R13, RZ, PT ;  /* 0x000000ff0d00720c */ /* 0x000fce0003f25270 */
[----:B------:R-:W-:Y:S06]  /*04c0*/  @!P0 BRA `(.L_x_5) ;  /* 0x00000000003c8947 */ /* 0x000fec0003800000 */
[----:B------:R-:W1:Y:S02]  /*04d0*/  LDC.64 R4, c[0x0][0x380] ;  /* 0x0000e000ff047b82 */ /* 0x000e640000000a00 */
[----:B-1----:R-:W-:-:S05]  /*04e0*/  IMAD.WIDE.U32 R4, R2, 0x4, R4 ;  /* 0x0000000402047825 */ /* 0x002fca00078e0004 */
[----:B0-----:R-:W2:Y:S04]  /*04f0*/  LDG.E R6, desc[UR8][R4.64] ;  /* 0x0000000804067981 */ /* 0x001ea8000c1e1900 */
[----:B------:R-:W3:Y:S04]  /*0500*/  LDG.E R10, desc[UR8][R4.64+0x4] ;  /* 0x00000408040a7981 */ /* 0x000ee8000c1e1900 */
[----:B------:R-:W4:Y:S04]  /*0510*/  LDG.E R12, desc[UR8][R4.64+0x8] ;  /* 0x00000808040c7981 */ /* 0x000f28000c1e1900 */
        /* <DEDUP_REMOVED lines=9> */
[----:B-----5:R1:W-:Y:S02]  /*05b0*/  STS [R7+0xc], R14 ;  /* 0x00000c0e07007388 */ /* 0x0203e40000000800 */
.L_x_5:
[----:B------:R-:W-:Y:S05]  /*05c0*/  @!P1 BRA `(.L_x_1) ;  /* 0x0000000000349947 */ /* 0x000fea0003800000 */
[----:B------:R-:W2:Y:S01]  /*05d0*/  S2R R5, SR_CgaCtaId ;  /* 0x0000000000057919 */ /* 0x000ea20000008800 */
[----:B01----:R-:W0:Y:S01]  /*05e0*/  LDC.64 R6, c[0x0][0x380] ;  /* 0x0000e000ff067b82 */ /* 0x003e220000000a00 */
[----:B------:R-:W-:Y:S01]  /*05f0*/  MOV R4, 0x400 ;  /* 0x0000040000047802 */ /* 0x000fe20000000f00 */
[----:B------:R-:W-:-:S03]  /*0600*/  UMOV UR4, URZ ;  /* 0x000000ff00047c82 */ /* 0x000fc60008000000 */
[----:B--2---:R-:W-:-:S07]  /*0610*/  LEA R11, R5, R4, 0x18 ;  /* 0x00000004050b7211 */ /* 0x004fce00078ec0ff */
.L_x_6:
[----:B0-2---:R-:W-:-:S06]  /*0620*/  IMAD.WIDE.U32 R4, R2, 0x4, R6 ;  /* 0x0000000402047825 */ /* 0x005fcc00078e0006 */
[----:B------:R-:W2:Y:S01]  /*0630*/  LDG.E R4, desc[UR8][R4.64] ;  /* 0x0000000804047981 */ /* 0x000ea2000c1e1900 */
[C---:B------:R-:W-:Y:S01]  /*0640*/  IMAD R9, R2.reuse, 0x4, R11 ;  /* 0x0000000402097824 */ /* 0x040fe200078e020b */
[----:B------:R-:W-:Y:S01]  /*0650*/  UIADD3 UR4, UPT, UPT, UR4, 0x1, URZ ;  /* 0x0000000104047890 */ /* 0x000fe2000fffe0ff */
[----:B------:R-:W-:-:S05]  /*0660*/  VIADD R2, R2, 0x1 ;  /* 0x0000000102027836 */ /* 0x000fca0000000000 */
[----:B------:R-:W-:Y:S01]  /*0670*/  ISETP.NE.AND P0, PT, R13, UR4, PT ;  /* 0x000000040d007c0c */ /* 0x000fe2000bf05270 */
[----:B--2---:R2:W-:-:S12]  /*0680*/  STS [R9], R4 ;  /* 0x0000000409007388 */ /* 0x0045d80000000800 */
[----:B------:R-:W-:Y:S05]  /*0690*/  @P0 BRA `(.L_x_6) ;  /* 0xfffffffc00e00947 */ /* 0x000fea000383ffff */
.L_x_1:
[----:B------:R-:W-:Y:S05]  /*06a0*/  BSYNC.RECONVERGENT B0 ;  /* 0x0000000000007941 */ /* 0x000fea0003800200 */
.L_x_0:
[----:B0-----:R-:W0:Y:S01]  /*06b0*/  S2R R5, SR_CTAID.X ;  /* 0x0000000000057919 */ /* 0x001e220000002500 */
[----:B------:R-:W0:Y:S01]  /*06c0*/  LDCU UR4, c[0x0][0x360] ;  /* 0x00006c00ff0477ac */ /* 0x000e220008000800 */
[----:B------:R-:W-:Y:S06]  /*06d0*/  BAR.SYNC.DEFER_BLOCKING 0x0 ;  /* 0x0000000000007b1d */ /* 0x000fec0000010000 */
[----:B------:R-:W3:Y:S01]  /*06e0*/  LDCU UR5, c[0x0][0x3a0] ;  /* 0x00007400ff0577ac */ /* 0x000ee20008000800 */
[----:B------:R-:W4:Y:S01]  /*06f0*/  LDCU UR6, c[0x0][0x3a8] ;  /* 0x00007500ff0677ac */ /* 0x000f220008000800 */
[----:B0-----:R-:W-:-:S04]  /*0700*/  IMAD R0, R5, UR4, R0 ;  /* 0x0000000405007c24 */ /* 0x001fc8000f8e0200 */
[----:B---3--:R-:W-:-:S05]  /*0710*/  VIADD R0, R0, UR5 ;  /* 0x0000000500007c36 */ /* 0x008fca0008000000 */
[----:B----4-:R-:W-:-:S13]  /*0720*/  ISETP.GE.AND P0, PT, R0, UR6, PT ;  /* 0x0000000600007c0c */ /* 0x010fda000bf06270 */
[----:B------:R-:W-:Y:S05]  /*0730*/  @P0 EXIT ;  /* 0x000000000000094d */ /* 0x000fea0003800000 */
[----:B------:R-:W0:Y:S01]  /*0740*/  LDCU UR5, c[0x0][0x370] ;  /* 0x00006e00ff0577ac */ /* 0x000e220008000800 */
[----:B------:R-:W-:Y:S01]  /*0750*/  ISETP.GT.AND P0, PT, R3, RZ, PT ;  /* 0x000000ff0300720c */ /* 0x000fe20003f04270 */
[----:B0-----:R-:W-:-:S12]  /*0760*/  UIMAD UR4, UR4, UR5, URZ ;  /* 0x00000005040472a4 */ /* 0x001fd8000f8e02ff */
[----:B------:R-:W-:Y:S05]  /*0770*/  @P0 BRA `(.L_x_7) ;  /* 0x00000000001c0947 */ /* 0x000fea0003800000 */
[----:B--2---:R-:W0:Y:S02]  /*0780*/  LDC.64 R4, c[0x0][0x398] ;  /* 0x0000e600ff047b82 */ /* 0x004e240000000a00 */
.L_x_8:
[----:B0-----:R-:W-:-:S04]  /*0790*/  IMAD.WIDE R2, R0, 0x4, R4 ;  /* 0x0000000400027825 */ /* 0x001fc800078e0204 */
[----:B------:R-:W-:Y:S01]  /*07a0*/  VIADD R0, R0, UR4 ;  /* 0x0000000400007c36 */ /* 0x000fe20008000000 */
[----:B------:R2:W-:Y:S04]  /*07b0*/  STG.E desc[UR8][R2.64], RZ ;  /* 0x000000ff02007986 */ /* 0x0005e8000c101908 */
[----:B------:R-:W-:-:S13]  /*07c0*/  ISETP.GE.AND P0, PT, R0, UR6, PT ;  /* 0x0000000600007c0c */ /* 0x000fda000bf06270 */
[----:B--2---:R-:W-:Y:S05]  /*07d0*/  @!P0 BRA `(.L_x_8) ;  /* 0xfffffffc00ec8947 */ /* 0x004fea000383ffff */
[----:B------:R-:W-:Y:S05]  /*07e0*/  EXIT ;  /* 0x000000000000794d */ /* 0x000fea0003800000 */
.L_x_7:
[C---:B------:R-:W-:Y:S02]  /*07f0*/  LOP3.LUT R2, R3.reuse, 0x7ffffffc, RZ, 0xc0, !PT ;  /* 0x7ffffffc03027812 */ /* 0x040fe400078ec0ff */
[----:B------:R-:W-:-:S03]  /*0800*/  LOP3.LUT R3, R3, 0x3, RZ, 0xc0, !PT ;  /* 0x0000000303037812 */ /* 0x000fc600078ec0ff */
[----:B--2---:R-:W-:-:S07]  /*0810*/  IMAD.MOV R4, RZ, RZ, -R2 ;  /* 0x000000ffff047224 */ /* 0x004fce00078e0a02 */
.L_x_13:
[----:B012---:R-:W0:Y:S01]  /*0820*/  LDC.64 R16, c[0x0][0x398] ;  /* 0x0000e600ff107b82 */ /* 0x007e220000000a00 */
[----:B------:R-:W2:Y:S01]  /*0830*/  LDCU UR5, c[0x0][0x3a8] ;  /* 0x00007500ff0577ac */ /* 0x000ea20008000800 */
[----:B-1----:R-:W-:-:S06]  /*0840*/  IMAD.MOV.U32 R6, RZ, RZ, RZ ;  /* 0x000000ffff067224 */ /* 0x002fcc00078e00ff */
[----:B------:R-:W1:Y:S08]  /*0850*/  LDC R5, c[0x0][0x3a4] ;  /* 0x0000e900ff057b82 */ /* 0x000e700000000800 */
[----:B------:R-:W3:Y:S08]  /*0860*/  LDC.64 R14, c[0x0][0x388] ;  /* 0x0000e200ff0e7b82 */ /* 0x000ef00000000a00 */
[----:B------:R-:W4:Y:S01]  /*0870*/  LDC.64 R12, c[0x0][0x390] ;  /* 0x0000e400ff0c7b82 */ /* 0x000f220000000a00 */
[----:B0-----:R-:W-:-:S05]  /*0880*/  IMAD.WIDE R16, R0, 0x4, R16 ;  /* 0x0000000400107825 */ /* 0x001fca00078e0210 */
[----:B------:R0:W-:Y:S01]  /*0890*/  STG.E desc[UR8][R16.64], RZ ;  /* 0x000000ff10007986 */ /* 0x0001e2000c101908 */
[----:B-1----:R-:W-:Y:S01]  /*08a0*/  ISETP.GE.U32.AND P1, PT, R5, 0x4, PT ;  /* 0x000000040500780c */ /* 0x002fe20003f26070 */
[----:B---3--:R-:W-:-:S04]  /*08b0*/  IMAD.WIDE R14, R0, 0x8, R14 ;  /* 0x00000008000e7825 */ /* 0x008fc800078e020e */
[----:B----4-:R-:W-:-:S04]  /*08c0*/  IMAD.WIDE R12, R0, 0x8, R12 ;  /* 0x00000008000c7825 */ /* 0x010fc800078e020c */
[----:B------:R-:W-:-:S05]  /*08d0*/  VIADD R0, R0, UR4 ;  /* 0x0000000400007c36 */ /* 0x000fca0008000000 */
[----:B--2---:R-:W-:Y:S01]  /*08e0*/  ISETP.GE.AND P0, PT, R0, UR5, PT ;  /* 0x0000000500007c0c */ /* 0x004fe2000bf06270 */
[----:B0-----:R-:W-:-:S12]  /*08f0*/  @!P1 BRA `(.L_x_9) ;  /* 0x0000000400dc9947 */ /* 0x001fd80003800000 */
[----:B------:R-:W0:Y:S01]  /*0900*/  S2UR UR6, SR_CgaCtaId ;  /* 0x00000000000679c3 */ /* 0x000e220000008800 */
[----:B------:R-:W-:Y:S01]  /*0910*/  UMOV UR5, 0x400 ;  /* 0x0000040000057882 */ /* 0x000fe20000000000 */
[----:B------:R-:W-:Y:S02]  /*0920*/  IMAD.MOV.U32 R23, RZ, RZ, RZ ;  /* 0x000000ffff177224 */ /* 0x000fe400078e00ff */
[----:B------:R-:W-:Y:S02]  /*0930*/  IMAD.MOV.U32 R7, RZ, RZ, RZ ;  /* 0x000000ffff077224 */ /* 0x000fe400078e00ff */
[----:B------:R-:W-:Y:S01]  /*0940*/  IMAD.MOV.U32 R22, RZ, RZ, R4 ;  /* 0x000000ffff167224 */ /* 0x000fe200078e0004 */
[----:B0-----:R-:W-:-:S06]  /*0950*/  ULEA UR5, UR6, UR5, 0x18 ;  /* 0x0000000506057291 */ /* 0x001fcc000f8ec0ff */
[----:B------:R-:W-:-:S07]  /*0960*/  IMAD.U32 R6, RZ, RZ, UR5 ;  /* 0x00000005ff067e24 */ /* 0x000fce000f8e00ff */
.L_x_10:
[----:B------:R-:W2:Y:S04]  /*0970*/  LDG.E.64 R8, desc[UR8][R14.64] ;  /* 0x000000080e087981 */ /* 0x000ea8000c1e1b00 */
[----:B-1----:R-:W3:Y:S01]  /*0980*/  LDG.E.64 R18, desc[UR8][R12.64] ;  /* 0x000000080c127981 */ /* 0x002ee2000c1e1b00 */
[----:B--2---:R-:W-:-:S05]  /*0990*/  IADD3 R24, P1, PT, R8, R23, RZ ;  /* 0x0000001708187210 */ /* 0x004fca0007f3e0ff */
[----:B------:R-:W-:Y:S02]  /*09a0*/  IMAD.X R25, R9, 0x1, R7, P1 ;  /* 0x0000000109197824 */ /* 0x000fe400008e0607 */
[----:B------:R-:W0:Y:S04]  /*09b0*/  LDS.128 R8, [R6] ;  /* 0x0000000006087984 */ /* 0x000e280000000c00 */
[----:B------:R-:W0:Y:S01]  /*09c0*/  LDG.E R25, desc[UR8][R24.64] ;  /* 0x0000000818197981 */ /* 0x000e22000c1e1900 */
[----:B---3--:R-:W-:-:S05]  /*09d0*/  IADD3 R18, P1, PT, R18, R23, RZ ;  /* 0x0000001712127210 */ /* 0x008fca0007f3e0ff */
[----:B------:R-:W-:Y:S01]  /*09e0*/  IMAD.X R19, R19, 0x1, R7, P1 ;  /* 0x0000000113137824 */ /* 0x000fe200008e0607 */
[----:B0-----:R-:W-:-:S05]  /*09f0*/  LOP3.LUT R27, R25, R8, RZ, 0xc0, !PT ;  /* 0x00000008191b7212 */ /* 0x001fca00078ec0ff */
[----:B------:R0:W-:Y:S04]  /*0a00*/  STG.E desc[UR8][R18.64], R27 ;  /* 0x0000001b12007986 */ /* 0x0001e8000c101908 */
[----:B------:R-:W2:Y:S04]  /*0a10*/  LDG.E.64 R20, desc[UR8][R12.64] ;  /* 0x000000080c147981 */ /* 0x000ea8000c1e1b00 */
[----:B------:R-:W3:Y:S01]  /*0a20*/  LDG.E R8, desc[UR8][R16.64] ;  /* 0x0000000810087981 */ /* 0x000ee2000c1e1900 */
[----:B--2---:R-:W-:-:S05]  /*0a30*/  IADD3 R20, P1, PT, R20, R23, RZ ;  /* 0x0000001714147210 */ /* 0x004fca0007f3e0ff */
[----:B------:R-:W-:-:S05]  /*0a40*/  IMAD.X R21, R21, 0x1, R7, P1 ;  /* 0x0000000115157824 */ /* 0x000fca00008e0607 */
[----:B------:R-:W2:Y:S02]  /*0a50*/  LDG.E R20, desc[UR8][R20.64] ;  /* 0x0000000814147981 */ /* 0x000ea4000c1e1900 */
[----:B--2---:R-:W-:-:S04]  /*0a60*/  SHF.R.U32.HI R24, RZ, 0x1, R20 ;  /* 0x00000001ff187819 */ /* 0x004fc80000011614 */
[----:B------:R-:W-:-:S05]  /*0a70*/  LOP3.LUT R25, R24, 0x55555555, RZ, 0xc0, !PT ;  /* 0x5555555518197812 */ /* 0x000fca00078ec0ff */
[----:B------:R-:W-:-:S05]  /*0a80*/  IMAD.IADD R25, R20, 0x1, -R25 ;  /* 0x0000000114197824 */ /* 0x000fca00078e0a19 */
[----:B------:R-:W-:Y:S02]  /*0a90*/  SHF.R.U32.HI R24, RZ, 0x2, R25 ;  /* 0x00000002ff187819 */ /* 0x000fe40000011619 */
[----:B------:R-:W-:Y:S02]  /*0aa0*/  LOP3.LUT R25, R25, 0x33333333, RZ, 0xc0, !PT ;  /* 0x3333333319197812 */ /* 0x000fe400078ec0ff */
[----:B------:R-:W-:-:S05]  /*0ab0*/  LOP3.LUT R24, R24, 0x33333333, RZ, 0xc0, !PT ;  /* 0x3333333318187812 */ /* 0x000fca00078ec0ff */
[----:B------:R-:W-:-:S05]  /*0ac0*/  IMAD.IADD R24, R25, 0x1, R24 ;  /* 0x0000000119187824 */ /* 0x000fca00078e0218 */
[----:B------:R-:W-:-:S04]  /*0ad0*/  LEA.HI R24, R24, R24, RZ, 0x1c ;  /* 0x0000001818187211 */ /* 0x000fc800078fe0ff */
[----:B------:R-:W-:-:S05]  /*0ae0*/  LOP3.LUT R24, R24, 0xf0f0f0f, RZ, 0xc0, !PT ;  /* 0x0f0f0f0f18187812 */ /* 0x000fca00078ec0ff */
[----:B0-----:R-:W-:-:S05]  /*0af0*/  IMAD R19, R24, 0x1010101, RZ ;  /* 0x0101010118137824 */ /* 0x001fca00078e02ff */
[----:B---3--:R-:W-:-:S05]  /*0b00*/  LEA.HI R25, R19, R8, RZ, 0x8 ;  /* 0x0000000813197211 */ /* 0x008fca00078f40ff */
[----:B------:R0:W-:Y:S04]  /*0b10*/  STG.E desc[UR8][R16.64], R25 ;  /* 0x0000001910007986 */ /* 0x0001e8000c101908 */
[----:B------:R-:W2:Y:S04]  /*0b20*/  LDG.E.64 R18, desc[UR8][R14.64] ;  /* 0x000000080e127981 */ /* 0x000ea8000c1e1b00 */
[----:B------:R-:W3:Y:S01]  /*0b30*/  LDG.E.64 R20, desc[UR8][R12.64] ;  /* 0x000000080c147981 */ /* 0x000ee2000c1e1b00 */
[----:B--2---:R-:W-:-:S05]  /*0b40*/  IADD3 R18, P1, PT, R18, R23, RZ ;  /* 0x0000001712127210 */ /* 0x004fca0007f3e0ff */
[----:B------:R-:W-:-:S05]  /*0b50*/  IMAD.X R19, R19, 0x1, R7, P1 ;  /* 0x0000000113137824 */ /* 0x000fca00008e0607 */
[----:B------:R-:W2:Y:S01]  /*0b60*/  LDG.E R18, desc[UR8][R18.64+0x4] ;  /* 0x0000040812127981 */ /* 0x000ea2000c1e1900 */
[----:B---3--:R-:W-:-:S05]  /*0b70*/  IADD3 R20, P1, PT, R20, R23, RZ ;  /* 0x0000001714147210 */ /* 0x008fca0007f3e0ff */
[----:B------:R-:W-:Y:S01]  /*0b80*/  IMAD.X R21, R21, 0x1, R7, P1 ;  /* 0x0000000115157824 */ /* 0x000fe200008e0607 */
[----:B--2---:R-:W-:-:S05]  /*0b90*/  LOP3.LUT R27, R18, R9, RZ, 0xc0, !PT ;  /* 0x00000009121b7212 */ /* 0x004fca00078ec0ff */
[----:B------:R1:W-:Y:S04]  /*0ba0*/  STG.E desc[UR8][R20.64+0x4], R27 ;  /* 0x0000041b14007986 */ /* 0x0003e8000c101908 */
[----:B------:R-:W2:Y:S04]  /*0bb0*/  LDG.E.64 R8, desc[UR8][R12.64] ;  /* 0x000000080c087981 */ /* 0x000ea8000c1e1b00 */
[----:B0-----:R-:W3:Y:S01]  /*0bc0*/  LDG.E R25, desc[UR8][R16.64] ;  /* 0x0000000810197981 */ /* 0x001ee2000c1e1900 */
        /* <DEDUP_REMOVED lines=12> */
[----:B------:R-:W-:-:S05]  /*0c90*/  IMAD R18, R18, 0x1010101, RZ ;  /* 0x0101010112127824 */ /* 0x000fca00078e02ff */
[----:B---3--:R-:W-:-:S05]  /*0ca0*/  LEA.HI R25, R18, R25, RZ, 0x8 ;  /* 0x0000001912197211 */ /* 0x008fca00078f40ff */
[----:B------:R0:W-:Y:S04]  /*0cb0*/  STG.E desc[UR8][R16.64], R25 ;  /* 0x0000001910007986 */ /* 0x0001e8000c101908 */
[----:B------:R-:W2:Y:S04]  /*0cc0*/  LDG.E.64 R8, desc[UR8][R14.64] ;  /* 0x000000080e087981 */ /* 0x000ea8000c1e1b00 */
[----:B------:R-:W3:Y:S01]  /*0cd0*/  LDG.E.64 R18, desc[UR8][R12.64] ;  /* 0x000000080c127981 */ /* 0x000ee2000c1e1b00 */
[----:B--2---:R-:W-:-:S05]  /*0ce0*/  IADD3 R8, P1, PT, R8, R23, RZ ;  /* 0x0000001708087210 */ /* 0x004fca0007f3e0ff */
[----:B------:R-:W-:-:S06]  /*0cf0*/  IMAD.X R9, R9, 0x1, R7, P1 ;  /* 0x0000000109097824 */ /* 0x000fcc00008e0607 */
[----:B------:R-:W1:Y:S01]  /*0d00*/  LDG.E R9, desc[UR8][R8.64+0x8] ;  /* 0x0000080808097981 */ /* 0x000e62000c1e1900 */
[----:B---3--:R-:W-:-:S05]  /*0d10*/  IADD3 R18, P1, PT, R18, R23, RZ ;  /* 0x0000001712127210 */ /* 0x008fca0007f3e0ff */
[----:B------:R-:W-:Y:S01]  /*0d20*/  IMAD.X R19, R19, 0x1, R7, P1 ;  /* 0x0000000113137824 */ /* 0x000fe200008e0607 */
[----:B-1----:R-:W-:-:S05]  /*0d30*/  LOP3.LUT R27, R9, R10, RZ, 0xc0, !PT ;  /* 0x0000000a091b7212 */ /* 0x002fca00078ec0ff */
        /* <DEDUP_REMOVED lines=19> */
[----:B-1----:R-:W3:Y:S01]  /*0e70*/  LDG.E.64 R18, desc[UR8][R12.64] ;  /* 0x000000080c127981 */ /* 0x002ee2000c1e1b00 */
        /* <DEDUP_REMOVED lines=11> */
[----:B------:R-:W2:Y:S01]  /*0f30*/  LDG.E R10, desc[UR8][R10.64+0xc] ;  /* 0x00000c080a0a7981 */ /* 0x000ea2000c1e1900 */
[----:B------:R-:W-:-:S05]  /*0f40*/  VIADD R22, R22, 0x4 ;  /* 0x0000000416167836 */ /* 0x000fca0000000000 */
[----:B------:R-:W-:Y:S02]  /*0f50*/  ISETP.NE.AND P1, PT, R22, RZ, PT ;  /* 0x000000ff1600720c */ /* 0x000fe40003f25270 */
[----:B------:R-:W-:Y:S01]  /*0f60*/  IADD3 R23, P2, PT, R23, 0x10, RZ ;  /* 0x0000001017177810 */ /* 0x000fe20007f5e0ff */
[----:B------:R-:W-:-:S04]  /*0f70*/  VIADD R6, R6, 0x10 ;  /* 0x0000001006067836 */ /* 0x000fc80000000000 */
[----:B------:R-:W-:Y:S01]  /*0f80*/  IMAD.X R7, RZ, RZ, R7, P2 ;  /* 0x000000ffff077224 */ /* 0x000fe200010e0607 */
        /* <DEDUP_REMOVED lines=11> */
[----:B------:R1:W-:Y:S01]  /*1040*/  STG.E desc[UR8][R16.64], R25 ;  /* 0x0000001910007986 */ /* 0x0003e2000c101908 */
[----:B------:R-:W-:Y:S05]  /*1050*/  @P1 BRA `(.L_x_10) ;  /* 0xfffffff800441947 */ /* 0x000fea000383ffff */
[----:B------:R-:W-:-:S07]  /*1060*/  IMAD.MOV.U32 R6, RZ, RZ, R2 ;  /* 0x000000ffff067224 */ /* 0x000fce00078e0002 */
.L_x_9:
[----:B------:R-:W-:-:S13]  /*1070*/  ISETP.NE.AND P1, PT, R3, RZ, PT ;  /* 0x000000ff0300720c */ /* 0x000fda0003f25270 */
[----:B------:R-:W-:Y:S05]  /*1080*/  @!P1 BRA `(.L_x_11) ;  /* 0x0000000400509947 */ /* 0x000fea0003800000 */
[----:B------:R-:W-:Y:S02]  /*1090*/  ISETP.NE.AND P1, PT, R3, 0x1, PT ;  /* 0x000000010300780c */ /* 0x000fe40003f25270 */
[----:B------:R-:W-:-:S11]  /*10a0*/  LOP3.LUT P2, RZ, R5, 0x1, RZ, 0xc0, !PT ;  /* 0x0000000105ff7812 */ /* 0x000fd6000784c0ff */
[----:B------:R-:W-:Y:S05]  /*10b0*/  @!P1 BRA `(.L_x_12) ;  /* 0x0000000000d09947 */ /* 0x000fea0003800000 */
[----:B------:R-:W2:Y:S04]  /*10c0*/  LDG.E.64 R8, desc[UR8][R14.64] ;  /* 0x000000080e087981 */ /* 0x000ea8000c1e1b00 */
[----:B-1----:R-:W3:Y:S01]  /*10d0*/  LDG.E.64 R18, desc[UR8][R12.64] ;  /* 0x000000080c127981 */ /* 0x002ee2000c1e1b00 */
[----:B------:R-:W0:Y:S01]  /*10e0*/  S2UR UR6, SR_CgaCtaId ;  /* 0x00000000000679c3 */ /* 0x000e220000008800 */
[----:B------:R-:W-:Y:S02]  /*10f0*/  UMOV UR5, 0x400 ;  /* 0x0000040000057882 */ /* 0x000fe40000000000 */
[----:B0-----:R-:W-:Y:S01]  /*1100*/  ULEA UR5, UR6, UR5, 0x18 ;  /* 0x0000000506057291 */ /* 0x001fe2000f8ec0ff */
[----:B--2---:R-:W-:-:S06]  /*1110*/  IMAD.WIDE.U32 R10, R6, 0x4, R8 ;  /* 0x00000004060a7825 */ /* 0x004fcc00078e0008 */
[----:B------:R-:W2:Y:S01]  /*1120*/  LDG.E R11, desc[UR8][R10.64] ;  /* 0x000000080a0b7981 */ /* 0x000ea2000c1e1900 */
[----:B------:R-:W-:-:S06]  /*1130*/  LEA R8, R6, UR5, 0x2 ;  /* 0x0000000506087c11 */ /* 0x000fcc000f8e10ff */
[----:B------:R-:W2:Y:S01]  /*1140*/  LDS.64 R8, [R8] ;  /* 0x0000000008087984 */ /* 0x000ea20000000a00 */
[----:B---3--:R-:W-:Y:S01]  /*1150*/  IMAD.WIDE.U32 R18, R6, 0x4, R18 ;  /* 0x0000000406127825 */ /* 0x008fe200078e0012 */
[----:B--2---:R-:W-:-:S05]  /*1160*/  LOP3.LUT R5, R11, R8, RZ, 0xc0, !PT ;  /* 0x000000080b057212 */ /* 0x004fca00078ec0ff */
[----:B------:R0:W-:Y:S04]  /*1170*/  STG.E desc[UR8][R18.64], R5 ;  /* 0x0000000512007986 */ /* 0x0001e8000c101908 */
[----:B------:R-:W2:Y:S04]  /*1180*/  LDG.E.64 R20, desc[UR8][R12.64] ;  /* 0x000000080c147981 */ /* 0x000ea8000c1e1b00 */
[----:B------:R-:W3:Y:S01]  /*1190*/  LDG.E R10, desc[UR8][R16.64] ;  /* 0x00000008100a7981 */ /* 0x000ee2000c1e1900 */
[----:B--2---:R-:W-:-:S06]  /*11a0*/  IMAD.WIDE.U32 R20, R6, 0x4, R20 ;  /* 0x0000000406147825 */ /* 0x004fcc00078e0014 */
        /* <DEDUP_REMOVED lines=14> */
[----:B0-----:R-:W3:Y:S01]  /*1290*/  LDG.E.64 R18, desc[UR8][R12.64] ;  /* 0x000000080c127981 */ /* 0x001ee2000c1e1b00 */
[----:B--2---:R-:W-:-:S06]  /*12a0*/  IMAD.WIDE.U32 R10, R6, 0x4, R10 ;  /* 0x00000004060a7825 */ /* 0x004fcc00078e000a */
[----:B------:R-:W2:Y:S01]  /*12b0*/  LDG.E R10, desc[UR8][R10.64+0x4] ;  /* 0x000004080a0a7981 */ /* 0x000ea2000c1e1900 */
[----:B---3--:R-:W-:Y:S01]  /*12c0*/  IMAD.WIDE.U32 R18, R6, 0x4, R18 ;  /* 0x0000000406127825 */ /* 0x008fe200078e0012 */
[----:B--2---:R-:W-:-:S05]  /*12d0*/  LOP3.LUT R5, R10, R9, RZ, 0xc0, !PT ;  /* 0x000000090a057212 */ /* 0x004fca00078ec0ff */
[----:B------:R0:W-:Y:S04]  /*12e0*/  STG.E desc[UR8][R18.64+0x4], R5 ;  /* 0x0000040512007986 */ /* 0x0001e8000c101908 */
[----:B------:R-:W2:Y:S04]  /*12f0*/  LDG.E.64 R8, desc[UR8][R12.64] ;  /* 0x000000080c087981 */ /* 0x000ea8000c1e1b00 */
[----:B------:R-:W3:Y:S01]  /*1300*/  LDG.E R20, desc[UR8][R16.64] ;  /* 0x0000000810147981 */ /* 0x000ee2000c1e1900 */
[----:B--2---:R-:W-:-:S06]  /*1310*/  IMAD.WIDE.U32 R8, R6, 0x4, R8 ;  /* 0x0000000406087825 */ /* 0x004fcc00078e0008 */
[----:B------:R-:W1:Y:S01]  /*1320*/  LDG.E R8, desc[UR8][R8.64+0x4] ;  /* 0x0000040808087981 */ /* 0x000e62000c1e1900 */
[----:B------:R-:W-:Y:S01]  /*1330*/  VIADD R6, R6, 0x2 ;  /* 0x0000000206067836 */ /* 0x000fe20000000000 */
[----:B-1----:R-:W-:-:S04]  /*1340*/  SHF.R.U32.HI R7, RZ, 0x1, R8 ;  /* 0x00000001ff077819 */ /* 0x002fc80000011608 */
        /* <DEDUP_REMOVED lines=10> */
[----:B------:R0:W-:Y:S02]  /*13f0*/  STG.E desc[UR8][R16.64], R7 ;  /* 0x0000000710007986 */ /* 0x0001e4000c101908 */
.L_x_12:
[----:B------:R-:W-:Y:S05]  /*1400*/  @!P2 BRA `(.L_x_11) ;  /* 0x000000000070a947 */ /* 0x000fea0003800000 */
[----:B------:R-:W2:Y:S04]  /*1410*/  LDG.E.64 R14, desc[UR8][R14.64] ;  /* 0x000000080e0e7981 */ /* 0x000ea8000c1e1b00 */
[----:B------:R-:W3:Y:S01]  /*1420*/  LDG.E.64 R10, desc[UR8][R12.64] ;  /* 0x000000080c0a7981 */ /* 0x000ee2000c1e1b00 */
[----:B------:R-:W4:Y:S01]  /*1430*/  S2UR UR6, SR_CgaCtaId ;  /* 0x00000000000679c3 */ /* 0x000f220000008800 */
[----:B------:R-:W-:Y:S02]  /*1440*/  UMOV UR5, 0x400 ;  /* 0x0000040000057882 */ /* 0x000fe40000000000 */
[----:B----4-:R-:W-:-:S06]  /*1450*/  ULEA UR5, UR6, UR5, 0x18 ;  /* 0x0000000506057291 */ /* 0x010fcc000f8ec0ff */
[----:B0-----:R-:W-:-:S06]  /*1460*/  LEA R5, R6, UR5, 0x2 ;  /* 0x0000000506057c11 */ /* 0x001fcc000f8e10ff */
[----:B------:R-:W0:Y:S01]  /*1470*/  LDS R5, [R5] ;  /* 0x0000000005057984 */ /* 0x000e220000000800 */
[----:B--2---:R-:W-:-:S06]  /*1480*/  IMAD.WIDE.U32 R8, R6, 0x4, R14 ;  /* 0x0000000406087825 */ /* 0x004fcc00078e000e */
[----:B------:R-:W0:Y:S01]  /*1490*/  LDG.E R8, desc[UR8][R8.64] ;  /* 0x0000000808087981 */ /* 0x000e22000c1e1900 */
[----:B---3--:R-:W-:Y:S01]  /*14a0*/  IMAD.WIDE.U32 R10, R6, 0x4, R10 ;  /* 0x00000004060a7825 */ /* 0x008fe200078e000a */
[----:B0-----:R-:W-:-:S05]  /*14b0*/  LOP3.LUT R7, R8, R5, RZ, 0xc0, !PT ;  /* 0x0000000508077212 */ /* 0x001fca00078ec0ff */
[----:B------:R2:W-:Y:S04]  /*14c0*/  STG.E desc[UR8][R10.64], R7 ;  /* 0x000000070a007986 */ /* 0x0005e8000c101908 */
[----:B------:R-:W3:Y:S04]  /*14d0*/  LDG.E.64 R14, desc[UR8][R12.64] ;  /* 0x000000080c0e7981 */ /* 0x000ee8000c1e1b00 */
[----:B-1----:R-:W4:Y:S01]  /*14e0*/  LDG.E R19, desc[UR8][R16.64] ;  /* 0x0000000810137981 */ /* 0x002f22000c1e1900 */
[----:B---3--:R-:W-:-:S06]  /*14f0*/  IMAD.WIDE.U32 R14, R6, 0x4, R14 ;  /* 0x00000004060e7825 */ /* 0x008fcc00078e000e */
[----:B------:R-:W3:Y:S02]  /*1500*/  LDG.E R14, desc[UR8][R14.64] ;  /* 0x000000080e0e7981 */ /* 0x000ee4000c1e1900 */
[----:B---3--:R-:W-:-:S04]  /*1510*/  SHF.R.U32.HI R6, RZ, 0x1, R14 ;  /* 0x00000001ff067819 */ /* 0x008fc8000001160e */
        /* <DEDUP_REMOVED lines=9> */
[----:B----4-:R-:W-:-:S05]  /*15b0*/  LEA.HI R19, R6, R19, RZ, 0x8 ;  /* 0x0000001306137211 */ /* 0x010fca00078f40ff */
[----:B------:R2:W-:Y:S02]  /*15c0*/  STG.E desc[UR8][R16.64], R19 ;  /* 0x0000001310007986 */ /* 0x0005e4000c101908 */
.L_x_11:
[----:B------:R-:W-:Y:S05]  /*15d0*/  @!P0 BRA `(.L_x_13) ;  /* 0xfffffff000908947 */ /* 0x000fea000383ffff */
[----:B------:R-:W-:Y:S05]  /*15e0*/  EXIT ;  /* 0x000000000000794d */ /* 0x000fea0003800000 */
.L_x_14:
[----:B------:R-:W-:-:S00]  /*15f0*/  BRA `(.L_x_14) ;  /* 0xfffffffc00fc7947 */ /* 0x000fc0000383ffff */
[----:B------:R-:W-:-:S00]  /*1600*/  NOP ;  /* 0x0000000000007918 */ /* 0x000fc00000000000 */
[----:B------:R-:W-:-:S00]  /*1610*/  NOP ;  /* 0x0000000000007918 */ /* 0x000fc00000000000 */
[----:B------:R-:W-:-:S00]  /*1620*/  NOP ;  /* 0x0000000000007918 */ /* 0x000fc00000000000 */
[----:B------:R-:W-:-:S00]  /*1630*/  NOP ;  /* 0x0000000000007918 */ /* 0x000fc00000000000 */
[----:B------:R-:W-:-:S00]  /*1640*/  NOP ;  /* 0x0000000000007918 */ /* 0x000fc00000000000 */
[----:B------:R-:W-:-:S00]  /*1650*/  NOP ;  /* 0x0000000000007918 */ /* 0x000fc00000000000 */
[----:B------:R-:W-:-:S00]  /*1660*/  NOP ;  /* 0x0000000000007918 */ /* 0x000fc00000000000 */
[----:B------:R-:W-:-:S00]  /*1670*/  NOP ;  /* 0x0000000000007918 */ /* 0x000fc00000000000 */
.L_x_15:


//--------------------- .nv.shared._Z9gpu_interPjPS_S0_Piiii --------------------------
	.section	.nv.shared._Z9gpu_interPjPS_S0_Piiii,"aw",@nobits
	.sectionflags	@""
	.align	16
	.zero		1024


//--------------------- .nv.shared.reserved.0     --------------------------
	.section	.nv.shared.reserved.0,"aw",@nobits
	.weak		__nv_reservedSMEM_offset_0_alias
	.size		__nv_reservedSMEM_offset_0_alias, 0, 64
	.other		__nv_reservedSMEM_offset_0_alias,@"STO_CUDA_RESERVED_SHARED STV_DEFAULT"
__nv_reservedSMEM_offset_0_alias:
	.zero		0
	.zero		64


//--------------------- .nv.constant0._Z9gpu_interPjPS_S0_Piiii --------------------------
	.section	.nv.constant0._Z9gpu_interPjPS_S0_Piiii,"a",@progbits
	.sectionflags	@""
	.align	4
.nv.constant0._Z9gpu_interPjPS_S0_Piiii:
	.zero		940


//--------------------- SYMBOLS --------------------------

	.type		.nv.reservedSmem.offset0,@object
	.size		.nv.reservedSmem.offset0,0x4
	.type		.nv.reservedSmem.cap,@object
	.size		.nv.reservedSmem.cap,0x4
